//
// Generated by NVIDIA NVVM Compiler
//
// Compiler Build ID: CL-36424714
// Cuda compilation tools, release 13.0, V13.0.88
// Based on NVVM 20.0.0
//

.version 9.0
.target sm_100
.address_size 64

	// .globl	_Z17vector_add_globalPKfS0_Pfi
.const .align 4 .b8 kCoeffs[16];
// _ZZ14stencil_sharedPKfPfiE4tile has been demoted

.visible .entry _Z17vector_add_globalPKfS0_Pfi(
	.param .u64 .ptr .align 1 _Z17vector_add_globalPKfS0_Pfi_param_0,
	.param .u64 .ptr .align 1 _Z17vector_add_globalPKfS0_Pfi_param_1,
	.param .u64 .ptr .align 1 _Z17vector_add_globalPKfS0_Pfi_param_2,
	.param .u32 _Z17vector_add_globalPKfS0_Pfi_param_3
)
{
	.reg .pred 	%p<2>;
	.reg .b32 	%r<6>;
	.reg .b32 	%f<4>;
	.reg .b64 	%rd<11>;

	ld.param.u64 	%rd1, [_Z17vector_add_globalPKfS0_Pfi_param_0];
	ld.param.u64 	%rd2, [_Z17vector_add_globalPKfS0_Pfi_param_1];
	ld.param.u64 	%rd3, [_Z17vector_add_globalPKfS0_Pfi_param_2];
	ld.param.u32 	%r2, [_Z17vector_add_globalPKfS0_Pfi_param_3];
	mov.u32 	%r3, %ctaid.x;
	mov.u32 	%r4, %ntid.x;
	mov.u32 	%r5, %tid.x;
	mad.lo.s32 	%r1, %r3, %r4, %r5;
	setp.ge.s32 	%p1, %r1, %r2;
	@%p1 bra 	$L__BB0_2;
	cvta.to.global.u64 	%rd4, %rd1;
	cvta.to.global.u64 	%rd5, %rd2;
	cvta.to.global.u64 	%rd6, %rd3;
	mul.wide.s32 	%rd7, %r1, 4;
	add.s64 	%rd8, %rd4, %rd7;
	ld.global.f32 	%f1, [%rd8];
	add.s64 	%rd9, %rd5, %rd7;
	ld.global.f32 	%f2, [%rd9];
	add.f32 	%f3, %f1, %f2;
	add.s64 	%rd10, %rd6, %rd7;
	st.global.f32 	[%rd10], %f3;
$L__BB0_2:
	ret;

}
	// .globl	_Z18poly_eval_constantPKfPfi
.visible .entry _Z18poly_eval_constantPKfPfi(
	.param .u64 .ptr .align 1 _Z18poly_eval_constantPKfPfi_param_0,
	.param .u64 .ptr .align 1 _Z18poly_eval_constantPKfPfi_param_1,
	.param .u32 _Z18poly_eval_constantPKfPfi_param_2
)
{
	.reg .pred 	%p<2>;
	.reg .b32 	%r<6>;
	.reg .b32 	%f<12>;
	.reg .b64 	%rd<8>;

	ld.param.u64 	%rd1, [_Z18poly_eval_constantPKfPfi_param_0];
	ld.param.u64 	%rd2, [_Z18poly_eval_constantPKfPfi_param_1];
	ld.param.u32 	%r2, [_Z18poly_eval_constantPKfPfi_param_2];
	mov.u32 	%r3, %ctaid.x;
	mov.u32 	%r4, %ntid.x;
	mov.u32 	%r5, %tid.x;
	mad.lo.s32 	%r1, %r3, %r4, %r5;
	setp.ge.s32 	%p1, %r1, %r2;
	@%p1 bra 	$L__BB1_2;
	cvta.to.global.u64 	%rd3, %rd1;
	cvta.to.global.u64 	%rd4, %rd2;
	mul.wide.s32 	%rd5, %r1, 4;
	add.s64 	%rd6, %rd3, %rd5;
	ld.global.f32 	%f1, [%rd6];
	ld.const.f32 	%f2, [kCoeffs];
	ld.const.f32 	%f3, [kCoeffs+4];
	fma.rn.f32 	%f4, %f1, %f3, %f2;
	ld.const.f32 	%f5, [kCoeffs+8];
	mul.f32 	%f6, %f1, %f5;
	fma.rn.f32 	%f7, %f1, %f6, %f4;
	ld.const.f32 	%f8, [kCoeffs+12];
	mul.f32 	%f9, %f1, %f8;
	mul.f32 	%f10, %f1, %f9;
	fma.rn.f32 	%f11, %f1, %f10, %f7;
	add.s64 	%rd7, %rd4, %rd5;
	st.global.f32 	[%rd7], %f11;
$L__BB1_2:
	ret;

}
	// .globl	_Z14stencil_sharedPKfPfi
.visible .entry _Z14stencil_sharedPKfPfi(
	.param .u64 .ptr .align 1 _Z14stencil_sharedPKfPfi_param_0,
	.param .u64 .ptr .align 1 _Z14stencil_sharedPKfPfi_param_1,
	.param .u32 _Z14stencil_sharedPKfPfi_param_2
)
{
	.reg .pred 	%p<9>;
	.reg .b32 	%r<13>;
	.reg .b32 	%f<16>;
	.reg .b64 	%rd<11>;
	// demoted variable
	.shared .align 4 .b8 _ZZ14stencil_sharedPKfPfiE4tile[1032];
	ld.param.u64 	%rd4, [_Z14stencil_sharedPKfPfi_param_0];
	ld.param.u64 	%rd3, [_Z14stencil_sharedPKfPfi_param_1];
	ld.param.u32 	%r5, [_Z14stencil_sharedPKfPfi_param_2];
	cvta.to.global.u64 	%rd1, %rd4;
	mov.u32 	%r6, %ctaid.x;
	mov.u32 	%r1, %ntid.x;
	mov.u32 	%r2, %tid.x;
	mad.lo.s32 	%r3, %r6, %r1, %r2;
	setp.ge.s32 	%p1, %r3, %r5;
	mul.wide.s32 	%rd5, %r3, 4;
	add.s64 	%rd2, %rd1, %rd5;
	shl.b32 	%r7, %r2, 2;
	mov.u32 	%r8, _ZZ14stencil_sharedPKfPfiE4tile;
	add.s32 	%r4, %r8, %r7;
	@%p1 bra 	$L__BB2_2;
	ld.global.f32 	%f5, [%rd2];
	st.shared.f32 	[%r4+4], %f5;
$L__BB2_2:
	setp.ne.s32 	%p2, %r2, 0;
	@%p2 bra 	$L__BB2_6;
	setp.lt.s32 	%p3, %r3, 1;
	mov.f32 	%f14, 0f00000000;
	@%p3 bra 	$L__BB2_5;
	add.s32 	%r9, %r3, -1;
	mul.wide.u32 	%rd6, %r9, 4;
	add.s64 	%rd7, %rd1, %rd6;
	ld.global.f32 	%f14, [%rd7];
$L__BB2_5:
	st.shared.f32 	[_ZZ14stencil_sharedPKfPfiE4tile], %f14;
$L__BB2_6:
	add.s32 	%r10, %r1, -1;
	setp.ne.s32 	%p4, %r2, %r10;
	add.s32 	%r11, %r5, -1;
	setp.ne.s32 	%p5, %r3, %r11;
	and.pred  	%p6, %p4, %p5;
	@%p6 bra 	$L__BB2_10;
	add.s32 	%r12, %r3, 1;
	setp.ge.s32 	%p7, %r12, %r5;
	mov.f32 	%f15, 0f00000000;
	@%p7 bra 	$L__BB2_9;
	ld.global.f32 	%f15, [%rd2+4];
$L__BB2_9:
	st.shared.f32 	[%r4+8], %f15;
$L__BB2_10:
	setp.ge.s32 	%p8, %r3, %r5;
	bar.sync 	0;
	@%p8 bra 	$L__BB2_12;
	ld.shared.f32 	%f8, [%r4];
	ld.shared.f32 	%f9, [%r4+4];
	add.f32 	%f10, %f8, %f9;
	ld.shared.f32 	%f11, [%r4+8];
	add.f32 	%f12, %f10, %f11;
	div.rn.f32 	%f13, %f12, 0f40400000;
	cvta.to.global.u64 	%rd8, %rd3;
	add.s64 	%rd10, %rd8, %rd5;
	st.global.f32 	[%rd10], %f13;
$L__BB2_12:
	ret;

}


// ===== COMPILED SASS (sm_100) =====

	.target	sm_100

	.elftype	@"ET_EXEC"


//--------------------- .note.nv.tkinfo           --------------------------
	.section	.note.nv.tkinfo,"",@"SHT_NOTE"
	.sectionflags	@"SHF_NOTE_NV_TKINFO"
	.tkinfo
        /*0018*/ 	.word	0x00000002
        /*0030*/ 	.string	""
        /*0030*/ 	.string	"ptxas"
        /*0030*/ 	.string	"Cuda compilation tools, release 13.0, V13.0.88"
        /*0030*/ 	.string	"Build cuda_13.0.r13.0/compiler.36424714_0"
        /*0030*/ 	.string	"-arch sm_100 -m 64 "



//--------------------- .note.nv.cuinfo           --------------------------
	.section	.note.nv.cuinfo,"",@"SHT_NOTE"
	.sectionflags	@"SHF_NOTE_NV_CUINFO"
        /*0018*/ 	.short	0x0002
        /*001a*/ 	.short	0x0064
        /*001c*/ 	.short	0x0082
	.zero		2


//--------------------- .nv.info                  --------------------------
	.section	.nv.info,"",@"SHT_CUDA_INFO"
	.align	4


	//----- nvinfo : EIATTR_REGCOUNT
	.align		4
        /*0000*/ 	.byte	0x04, 0x2f
        /*0002*/ 	.short	(.L_2 - .L_1)
	.align		4
.L_1:
        /*0004*/ 	.word	index@(_Z17vector_add_globalPKfS0_Pfi)
        /*0008*/ 	.word	0x0000000c


	//----- nvinfo : EIATTR_FRAME_SIZE
	.align		4
.L_2:
        /*000c*/ 	.byte	0x04, 0x11
        /*000e*/ 	.short	(.L_4 - .L_3)
	.align		4
.L_3:
        /*0010*/ 	.word	index@(_Z17vector_add_globalPKfS0_Pfi)
        /*0014*/ 	.word	0x00000000


	//----- nvinfo : EIATTR_REGCOUNT
	.align		4
.L_4:
        /*0018*/ 	.byte	0x04, 0x2f
        /*001a*/ 	.short	(.L_6 - .L_5)
	.align		4
.L_5:
        /*001c*/ 	.word	index@(_Z18poly_eval_constantPKfPfi)
        /*0020*/ 	.word	0x0000000e


	//----- nvinfo : EIATTR_FRAME_SIZE
	.align		4
.L_6:
        /*0024*/ 	.byte	0x04, 0x11
        /*0026*/ 	.short	(.L_8 - .L_7)
	.align		4
.L_7:
        /*0028*/ 	.word	index@(_Z18poly_eval_constantPKfPfi)
        /*002c*/ 	.word	0x00000000


	//----- nvinfo : EIATTR_REGCOUNT
	.align		4
.L_8:
        /*0030*/ 	.byte	0x04, 0x2f
        /*0032*/ 	.short	(.L_10 - .L_9)
	.align		4
.L_9:
        /*0034*/ 	.word	index@(_Z14stencil_sharedPKfPfi)
        /*0038*/ 	.word	0x0000000e


	//----- nvinfo : EIATTR_FRAME_SIZE
	.align		4
.L_10:
        /*003c*/ 	.byte	0x04, 0x11
        /*003e*/ 	.short	(.L_12 - .L_11)
	.align		4
.L_11:
        /*0040*/ 	.word	index@($__internal_0_$__cuda_sm3x_div_rn_noftz_f32_slowpath)
        /*0044*/ 	.word	0x00000000


	//----- nvinfo : EIATTR_FRAME_SIZE
	.align		4
.L_12:
        /*0048*/ 	.byte	0x04, 0x11
        /*004a*/ 	.short	(.L_14 - .L_13)
	.align		4
.L_13:
        /*004c*/ 	.word	index@(_Z14stencil_sharedPKfPfi)
        /*0050*/ 	.word	0x00000000


	//----- nvinfo : EIATTR_MIN_STACK_SIZE
	.align		4
.L_14:
        /*0054*/ 	.byte	0x04, 0x12
        /*0056*/ 	.short	(.L_16 - .L_15)
	.align		4
.L_15:
        /*0058*/ 	.word	index@(_Z14stencil_sharedPKfPfi)
        /*005c*/ 	.word	0x00000000


	//----- nvinfo : EIATTR_MIN_STACK_SIZE
	.align		4
.L_16:
        /*0060*/ 	.byte	0x04, 0x12
        /*0062*/ 	.short	(.L_18 - .L_17)
	.align		4
.L_17:
        /*0064*/ 	.word	index@(_Z18poly_eval_constantPKfPfi)
        /*0068*/ 	.word	0x00000000


	//----- nvinfo : EIATTR_MIN_STACK_SIZE
	.align		4
.L_18:
        /*006c*/ 	.byte	0x04, 0x12
        /*006e*/ 	.short	(.L_20 - .L_19)
	.align		4
.L_19:
        /*0070*/ 	.word	index@(_Z17vector_add_globalPKfS0_Pfi)
        /*0074*/ 	.word	0x00000000
.L_20:


//--------------------- .nv.compat                --------------------------
	.section	.nv.compat,"",@"SHT_CUDA_COMPAT_INFO"
	.align	4
        /*0000*/ 	.byte	0x02, 0x09, 0x00, 0x00, 0x02, 0x02, 0x01, 0x00, 0x02, 0x05, 0x05, 0x00, 0x03, 0x07, 0x01, 0x01
        /*0010*/ 	.byte	0x02, 0x03, 0x00, 0x00, 0x02, 0x06, 0x01, 0x00, 0x04, 0x0b, 0x08, 0x00, 0x01, 0x00, 0x00, 0x00
        /*0020*/ 	.byte	0x00, 0x00, 0x00, 0x00


//--------------------- .nv.info._Z14stencil_sharedPKfPfi --------------------------
	.section	.nv.info._Z14stencil_sharedPKfPfi,"",@"SHT_CUDA_INFO"
	.sectionflags	@""
	.align	4


	//----- nvinfo : EIATTR_CUDA_API_VERSION
	.align		4
        /*0000*/ 	.byte	0x04, 0x37
        /*0002*/ 	.short	(.L_22 - .L_21)
.L_21:
        /*0004*/ 	.word	0x00000082


	//----- nvinfo : EIATTR_KPARAM_INFO
	.align		4
.L_22:
        /*0008*/ 	.byte	0x04, 0x17
        /*000a*/ 	.short	(.L_24 - .L_23)
.L_23:
        /*000c*/ 	.word	0x00000000
        /*0010*/ 	.short	0x0002
        /*0012*/ 	.short	0x0010
        /*0014*/ 	.byte	0x00, 0xf0, 0x11, 0x00


	//----- nvinfo : EIATTR_KPARAM_INFO
	.align		4
.L_24:
        /*0018*/ 	.byte	0x04, 0x17
        /*001a*/ 	.short	(.L_26 - .L_25)
.L_25:
        /*001c*/ 	.word	0x00000000
        /*0020*/ 	.short	0x0001
        /*0022*/ 	.short	0x0008
        /*0024*/ 	.byte	0x00, 0xf5, 0x21, 0x00


	//----- nvinfo : EIATTR_KPARAM_INFO
	.align		4
.L_26:
        /*0028*/ 	.byte	0x04, 0x17
        /*002a*/ 	.short	(.L_28 - .L_27)
.L_27:
        /*002c*/ 	.word	0x00000000
        /*0030*/ 	.short	0x0000
        /*0032*/ 	.short	0x0000
        /*0034*/ 	.byte	0x00, 0xf5, 0x21, 0x00


	//----- nvinfo : EIATTR_SPARSE_MMA_MASK
	.align		4
.L_28:
        /*0038*/ 	.byte	0x03, 0x50
        /*003a*/ 	.short	0x0000


	//----- nvinfo : EIATTR_MAXREG_COUNT
	.align		4
        /*003c*/ 	.byte	0x03, 0x1b
        /*003e*/ 	.short	0x00ff


	//----- nvinfo : EIATTR_NUM_BARRIERS
	.align		4
        /*0040*/ 	.byte	0x02, 0x4c
        /*0042*/ 	.byte	0x01
	.zero		1


	//----- nvinfo : EIATTR_MERCURY_ISA_VERSION
	.align		4
        /*0044*/ 	.byte	0x03, 0x5f
        /*0046*/ 	.short	0x0101


	//----- nvinfo : EIATTR_VRC_CTA_INIT_COUNT
	.align		4
        /*0048*/ 	.byte	0x02, 0x4a
	.zero		1
	.zero		1


	//----- nvinfo : EIATTR_EXIT_INSTR_OFFSETS
	.align		4
        /*004c*/ 	.byte	0x04, 0x1c
        /*004e*/ 	.short	(.L_30 - .L_29)


	//   ....[0]....
.L_29:
        /*0050*/ 	.word	0x000002d0


	//   ....[1]....
        /*0054*/ 	.word	0x00000430


	//----- nvinfo : EIATTR_CRS_STACK_SIZE
	.align		4
.L_30:
        /*0058*/ 	.byte	0x04, 0x1e
        /*005a*/ 	.short	(.L_32 - .L_31)
.L_31:
        /*005c*/ 	.word	0x00000000


	//----- nvinfo : EIATTR_CBANK_PARAM_SIZE
	.align		4
.L_32:
        /*0060*/ 	.byte	0x03, 0x19
        /*0062*/ 	.short	0x0014


	//----- nvinfo : EIATTR_PARAM_CBANK
	.align		4
        /*0064*/ 	.byte	0x04, 0x0a
        /*0066*/ 	.short	(.L_34 - .L_33)
	.align		4
.L_33:
        /*0068*/ 	.word	index@(.nv.constant0._Z14stencil_sharedPKfPfi)
        /*006c*/ 	.short	0x0380
        /*006e*/ 	.short	0x0014


	//----- nvinfo : EIATTR_SW_WAR
	.align		4
.L_34:
        /*0070*/ 	.byte	0x04, 0x36
        /*0072*/ 	.short	(.L_36 - .L_35)
.L_35:
        /*0074*/ 	.word	0x00000008
.L_36:


//--------------------- .nv.info._Z18poly_eval_constantPKfPfi --------------------------
	.section	.nv.info._Z18poly_eval_constantPKfPfi,"",@"SHT_CUDA_INFO"
	.sectionflags	@""
	.align	4


	//----- nvinfo : EIATTR_CUDA_API_VERSION
	.align		4
        /*0000*/ 	.byte	0x04, 0x37
        /*0002*/ 	.short	(.L_38 - .L_37)
.L_37:
        /*0004*/ 	.word	0x00000082


	//----- nvinfo : EIATTR_KPARAM_INFO
	.align		4
.L_38:
        /*0008*/ 	.byte	0x04, 0x17
        /*000a*/ 	.short	(.L_40 - .L_39)
.L_39:
        /*000c*/ 	.word	0x00000000
        /*0010*/ 	.short	0x0002
        /*0012*/ 	.short	0x0010
        /*0014*/ 	.byte	0x00, 0xf0, 0x11, 0x00


	//----- nvinfo : EIATTR_KPARAM_INFO
	.align		4
.L_40:
        /*0018*/ 	.byte	0x04, 0x17
        /*001a*/ 	.short	(.L_42 - .L_41)
.L_41:
        /*001c*/ 	.word	0x00000000
        /*0020*/ 	.short	0x0001
        /*0022*/ 	.short	0x0008
        /*0024*/ 	.byte	0x00, 0xf5, 0x21, 0x00


	//----- nvinfo : EIATTR_KPARAM_INFO
	.align		4
.L_42:
        /*0028*/ 	.byte	0x04, 0x17
        /*002a*/ 	.short	(.L_44 - .L_43)
.L_43:
        /*002c*/ 	.word	0x00000000
        /*0030*/ 	.short	0x0000
        /*0032*/ 	.short	0x0000
        /*0034*/ 	.byte	0x00, 0xf5, 0x21, 0x00


	//----- nvinfo : EIATTR_SPARSE_MMA_MASK
	.align		4
.L_44:
        /*0038*/ 	.byte	0x03, 0x50
        /*003a*/ 	.short	0x0000


	//----- nvinfo : EIATTR_MAXREG_COUNT
	.align		4
        /*003c*/ 	.byte	0x03, 0x1b
        /*003e*/ 	.short	0x00ff


	//----- nvinfo : EIATTR_MERCURY_ISA_VERSION
	.align		4
        /*0040*/ 	.byte	0x03, 0x5f
        /*0042*/ 	.short	0x0101


	//----- nvinfo : EIATTR_VRC_CTA_INIT_COUNT
	.align		4
        /*0044*/ 	.byte	0x02, 0x4a
	.zero		1
	.zero		1


	//----- nvinfo : EIATTR_EXIT_INSTR_OFFSETS
	.align		4
        /*0048*/ 	.byte	0x04, 0x1c
        /*004a*/ 	.short	(.L_46 - .L_45)


	//   ....[0]....
.L_45:
        /*004c*/ 	.word	0x00000070


	//   ....[1]....
        /*0050*/ 	.word	0x00000170


	//----- nvinfo : EIATTR_CBANK_PARAM_SIZE
	.align		4
.L_46:
        /*0054*/ 	.byte	0x03, 0x19
        /*0056*/ 	.short	0x0014


	//----- nvinfo : EIATTR_PARAM_CBANK
	.align		4
        /*0058*/ 	.byte	0x04, 0x0a
        /*005a*/ 	.short	(.L_48 - .L_47)
	.align		4
.L_47:
        /*005c*/ 	.word	index@(.nv.constant0._Z18poly_eval_constantPKfPfi)
        /*0060*/ 	.short	0x0380
        /*0062*/ 	.short	0x0014


	//----- nvinfo : EIATTR_SW_WAR
	.align		4
.L_48:
        /*0064*/ 	.byte	0x04, 0x36
        /*0066*/ 	.short	(.L_50 - .L_49)
.L_49:
        /*0068*/ 	.word	0x00000008
.L_50:


//--------------------- .nv.info._Z17vector_add_globalPKfS0_Pfi --------------------------
	.section	.nv.info._Z17vector_add_globalPKfS0_Pfi,"",@"SHT_CUDA_INFO"
	.sectionflags	@""
	.align	4


	//----- nvinfo : EIATTR_CUDA_API_VERSION
	.align		4
        /*0000*/ 	.byte	0x04, 0x37
        /*0002*/ 	.short	(.L_52 - .L_51)
.L_51:
        /*0004*/ 	.word	0x00000082


	//----- nvinfo : EIATTR_KPARAM_INFO
	.align		4
.L_52:
        /*0008*/ 	.byte	0x04, 0x17
        /*000a*/ 	.short	(.L_54 - .L_53)
.L_53:
        /*000c*/ 	.word	0x00000000
        /*0010*/ 	.short	0x0003
        /*0012*/ 	.short	0x0018
        /*0014*/ 	.byte	0x00, 0xf0, 0x11, 0x00


	//----- nvinfo : EIATTR_KPARAM_INFO
	.align		4
.L_54:
        /*0018*/ 	.byte	0x04, 0x17
        /*001a*/ 	.short	(.L_56 - .L_55)
.L_55:
        /*001c*/ 	.word	0x00000000
        /*0020*/ 	.short	0x0002
        /*0022*/ 	.short	0x0010
        /*0024*/ 	.byte	0x00, 0xf5, 0x21, 0x00


	//----- nvinfo : EIATTR_KPARAM_INFO
	.align		4
.L_56:
        /*0028*/ 	.byte	0x04, 0x17
        /*002a*/ 	.short	(.L_58 - .L_57)
.L_57:
        /*002c*/ 	.word	0x00000000
        /*0030*/ 	.short	0x0001
        /*0032*/ 	.short	0x0008
        /*0034*/ 	.byte	0x00, 0xf5, 0x21, 0x00


	//----- nvinfo : EIATTR_KPARAM_INFO
	.align		4
.L_58:
        /*0038*/ 	.byte	0x04, 0x17
        /*003a*/ 	.short	(.L_60 - .L_59)
.L_59:
        /*003c*/ 	.word	0x00000000
        /*0040*/ 	.short	0x0000
        /*0042*/ 	.short	0x0000
        /*0044*/ 	.byte	0x00, 0xf5, 0x21, 0x00


	//----- nvinfo : EIATTR_SPARSE_MMA_MASK
	.align		4
.L_60:
        /*0048*/ 	.byte	0x03, 0x50
        /*004a*/ 	.short	0x0000


	//----- nvinfo : EIATTR_MAXREG_COUNT
	.align		4
        /*004c*/ 	.byte	0x03, 0x1b
        /*004e*/ 	.short	0x00ff


	//----- nvinfo : EIATTR_MERCURY_ISA_VERSION
	.align		4
        /*0050*/ 	.byte	0x03, 0x5f
        /*0052*/ 	.short	0x0101


	//----- nvinfo : EIATTR_VRC_CTA_INIT_COUNT
	.align		4
        /*0054*/ 	.byte	0x02, 0x4a
	.zero		1
	.zero		1


	//----- nvinfo : EIATTR_EXIT_INSTR_OFFSETS
	.align		4
        /*0058*/ 	.byte	0x04, 0x1c
        /*005a*/ 	.short	(.L_62 - .L_61)


	//   ....[0]....
.L_61:
        /*005c*/ 	.word	0x00000070


	//   ....[1]....
        /*0060*/ 	.word	0x00000130


	//----- nvinfo : EIATTR_CBANK_PARAM_SIZE
	.align		4
.L_62:
        /*0064*/ 	.byte	0x03, 0x19
        /*0066*/ 	.short	0x001c


	//----- nvinfo : EIATTR_PARAM_CBANK
	.align		4
        /*0068*/ 	.byte	0x04, 0x0a
        /*006a*/ 	.short	(.L_64 - .L_63)
	.align		4
.L_63:
        /*006c*/ 	.word	index@(.nv.constant0._Z17vector_add_globalPKfS0_Pfi)
        /*0070*/ 	.short	0x0380
        /*0072*/ 	.short	0x001c


	//----- nvinfo : EIATTR_SW_WAR
	.align		4
.L_64:
        /*0074*/ 	.byte	0x04, 0x36
        /*0076*/ 	.short	(.L_66 - .L_65)
.L_65:
        /*0078*/ 	.word	0x00000008
.L_66:


//--------------------- .nv.callgraph             --------------------------
	.section	.nv.callgraph,"",@"SHT_CUDA_CALLGRAPH"
	.align	4
	.sectionentsize	8
	.align		4
        /*0000*/ 	.word	0x00000000
	.align		4
        /*0004*/ 	.word	0xffffffff
	.align		4
        /*0008*/ 	.word	0x00000000
	.align		4
        /*000c*/ 	.word	0xfffffffe
	.align		4
        /*0010*/ 	.word	0x00000000
	.align		4
        /*0014*/ 	.word	0xfffffffd
	.align		4
        /*0018*/ 	.word	0x00000000
	.align		4
        /*001c*/ 	.word	0xfffffffc


//--------------------- .nv.constant3             --------------------------
	.section	.nv.constant3,"a",@progbits
	.align	4
.nv.constant3:
	.type		kCoeffs,@object
	.size		kCoeffs,(.L_0 - kCoeffs)
kCoeffs:
	.zero		16
.L_0:


//--------------------- .text._Z14stencil_sharedPKfPfi --------------------------
	.section	.text._Z14stencil_sharedPKfPfi,"ax",@progbits
	.align	128
        .global         _Z14stencil_sharedPKfPfi
        .type           _Z14stencil_sharedPKfPfi,@function
        .size           _Z14stencil_sharedPKfPfi,(.L_x_25 - _Z14stencil_sharedPKfPfi)
        .other          _Z14stencil_sharedPKfPfi,@"STO_CUDA_ENTRY STV_DEFAULT"
_Z14stencil_sharedPKfPfi:
.text._Z14stencil_sharedPKfPfi:
[----:B------:R-:W-:Y:S01]  /*0000*/  LDC R1, c[0x0][0x37c] ;  /* 0x0000df00ff017b82 */ /* 0x000fe20000000800 */
[----:B------:R-:W0:Y:S07]  /*0010*/  S2R R11, SR_TID.X ;  /* 0x00000000000b7919 */ /* 0x000e2e0000002100 */
[----:B------:R-:W0:Y:S01]  /*0020*/  S2UR UR4, SR_CTAID.X ;  /* 0x00000000000479c3 */ /* 0x000e220000002500 */
[----:B------:R-:W1:Y:S01]  /*0030*/  LDCU UR8, c[0x0][0x390] ;  /* 0x00007200ff0877ac */ /* 0x000e620008000800 */
[----:B------:R-:W2:Y:S06]  /*0040*/  LDCU.64 UR6, c[0x0][0x358] ;  /* 0x00006b00ff0677ac */ /* 0x000eac0008000a00 */
[----:B------:R-:W0:Y:S08]  /*0050*/  LDC R8, c[0x0][0x360] ;  /* 0x0000d800ff087b82 */ /* 0x000e300000000800 */
[----:B------:R-:W3:Y:S01]  /*0060*/  LDC.64 R6, c[0x0][0x380] ;  /* 0x0000e000ff067b82 */ /* 0x000ee20000000a00 */
[----:B0-----:R-:W-:-:S05]  /*0070*/  IMAD R2, R8, UR4, R11 ;  /* 0x0000000408027c24 */ /* 0x001fca000f8e020b */
[C---:B-1----:R-:W-:Y:S01]  /*0080*/  ISETP.GE.AND P0, PT, R2.reuse, UR8, PT ;  /* 0x0000000802007c0c */ /* 0x042fe2000bf06270 */
[----:B---3--:R-:W-:-:S12]  /*0090*/  IMAD.WIDE R4, R2, 0x4, R6 ;  /* 0x0000000402047825 */ /* 0x008fd800078e0206 */
[----:B--2---:R-:W2:Y:S01]  /*00a0*/  @!P0 LDG.E R0, desc[UR6][R4.64] ;  /* 0x0000000604008981 */ /* 0x004ea2000c1e1900 */
[----:B------:R-:W0:Y:S01]  /*00b0*/  S2UR UR5, SR_CgaCtaId ;  /* 0x00000000000579c3 */ /* 0x000e220000008800 */
[----:B------:R-:W-:Y:S01]  /*00c0*/  UMOV UR4, 0x400 ;  /* 0x0000040000047882 */ /* 0x000fe20000000000 */
[----:B------:R-:W-:Y:S01]  /*00d0*/  ISETP.NE.AND P1, PT, R11, RZ, PT ;  /* 0x000000ff0b00720c */ /* 0x000fe20003f25270 */
[----:B------:R-:W-:Y:S01]  /*00e0*/  BSSY.RECONVERGENT B0, `(.L_x_0) ;  /* 0x000000e000007945 */ /* 0x000fe20003800200 */
[----:B0-----:R-:W-:-:S06]  /*00f0*/  ULEA UR4, UR5, UR4, 0x18 ;  /* 0x0000000405047291 */ /* 0x001fcc000f8ec0ff */
[----:B------:R-:W-:-:S05]  /*0100*/  LEA R3, R11, UR4, 0x2 ;  /* 0x000000040b037c11 */ /* 0x000fca000f8e10ff */
[----:B--2---:R0:W-:Y:S01]  /*0110*/  @!P0 STS [R3+0x4], R0 ;  /* 0x0000040003008388 */ /* 0x0041e20000000800 */
[----:B------:R-:W-:Y:S05]  /*0120*/  @P1 BRA `(.L_x_1) ;  /* 0x0000000000241947 */ /* 0x000fea0003800000 */
[----:B------:R-:W-:Y:S01]  /*0130*/  ISETP.GE.AND P1, PT, R2, 0x1, PT ;  /* 0x000000010200780c */ /* 0x000fe20003f26270 */
[----:B------:R-:W-:Y:S01]  /*0140*/  BSSY.RECONVERGENT B1, `(.L_x_2) ;  /* 0x0000006000017945 */ /* 0x000fe20003800200 */
[----:B0-----:R-:W-:-:S11]  /*0150*/  IMAD.MOV.U32 R0, RZ, RZ, RZ ;  /* 0x000000ffff007224 */ /* 0x001fd600078e00ff */
[----:B------:R-:W-:Y:S05]  /*0160*/  @!P1 BRA `(.L_x_3) ;  /* 0x00000000000c9947 */ /* 0x000fea0003800000 */
[----:B------:R-:W-:-:S04]  /*0170*/  VIADD R9, R2, 0xffffffff ;  /* 0xffffffff02097836 */ /* 0x000fc80000000000 */
[----:B------:R-:W-:-:S05]  /*0180*/  IMAD.WIDE.U32 R6, R9, 0x4, R6 ;  /* 0x0000000409067825 */ /* 0x000fca00078e0006 */
[----:B------:R0:W5:Y:S02]  /*0190*/  LDG.E R0, desc[UR6][R6.64] ;  /* 0x0000000606007981 */ /* 0x000164000c1e1900 */
.L_x_3:
[----:B------:R-:W-:Y:S05]  /*01a0*/  BSYNC.RECONVERGENT B1 ;  /* 0x0000000000017941 */ /* 0x000fea0003800200 */
.L_x_2:
[----:B-----5:R1:W-:Y:S02]  /*01b0*/  STS [UR4], R0 ;  /* 0x00000000ff007988 */ /* 0x0203e40008000804 */
.L_x_1:
[----:B------:R-:W-:Y:S05]  /*01c0*/  BSYNC.RECONVERGENT B0 ;  /* 0x0000000000007941 */ /* 0x000fea0003800200 */
.L_x_0:
[----:B------:R-:W-:Y:S01]  /*01d0*/  UIADD3 UR4, UPT, UPT, UR8, -0x1, URZ ;  /* 0xffffffff08047890 */ /* 0x000fe2000fffe0ff */
[----:B01----:R-:W-:Y:S01]  /*01e0*/  VIADD R0, R8, 0xffffffff ;  /* 0xffffffff08007836 */ /* 0x003fe20000000000 */
[----:B------:R-:W-:Y:S04]  /*01f0*/  BSSY.RECONVERGENT B0, `(.L_x_4) ;  /* 0x000000c000007945 */ /* 0x000fe80003800200 */
[----:B------:R-:W-:Y:S02]  /*0200*/  ISETP.NE.AND P2, PT, R11, R0, PT ;  /* 0x000000000b00720c */ /* 0x000fe40003f45270 */
[----:B------:R-:W-:-:S13]  /*0210*/  ISETP.NE.AND P1, PT, R2, UR4, PT ;  /* 0x0000000402007c0c */ /* 0x000fda000bf25270 */
[----:B------:R-:W-:Y:S05]  /*0220*/  @P1 BRA P2, `(.L_x_5) ;  /* 0x0000000000201947 */ /* 0x000fea0001000000 */
[----:B------:R-:W-:Y:S01]  /*0230*/  VIADD R0, R2, 0x1 ;  /* 0x0000000102007836 */ /* 0x000fe20000000000 */
[----:B------:R-:W-:Y:S04]  /*0240*/  BSSY.RECONVERGENT B1, `(.L_x_6) ;  /* 0x0000005000017945 */ /* 0x000fe80003800200 */
[----:B------:R-:W-:Y:S01]  /*0250*/  ISETP.GE.AND P1, PT, R0, UR8, PT ;  /* 0x0000000800007c0c */ /* 0x000fe2000bf26270 */
[----:B------:R-:W-:-:S12]  /*0260*/  IMAD.MOV.U32 R0, RZ, RZ, RZ ;  /* 0x000000ffff007224 */ /* 0x000fd800078e00ff */
[----:B------:R-:W-:Y:S05]  /*0270*/  @P1 BRA `(.L_x_7) ;  /* 0x0000000000041947 */ /* 0x000fea0003800000 */
[----:B------:R0:W5:Y:S02]  /*0280*/  LDG.E R0, desc[UR6][R4.64+0x4] ;  /* 0x0000040604007981 */ /* 0x000164000c1e1900 */
.L_x_7:
[----:B------:R-:W-:Y:S05]  /*0290*/  BSYNC.RECONVERGENT B1 ;  /* 0x0000000000017941 */ /* 0x000fea0003800200 */
.L_x_6:
[----:B-----5:R1:W-:Y:S02]  /*02a0*/  STS [R3+0x8], R0 ;  /* 0x0000080003007388 */ /* 0x0203e40000000800 */
.L_x_5:
[----:B------:R-:W-:Y:S05]  /*02b0*/  BSYNC.RECONVERGENT B0 ;  /* 0x0000000000007941 */ /* 0x000fea0003800200 */
.L_x_4:
[----:B------:R-:W-:Y:S06]  /*02c0*/  BAR.SYNC.DEFER_BLOCKING 0x0 ;  /* 0x0000000000007b1d */ /* 0x000fec0000010000 */
[----:B------:R-:W-:Y:S05]  /*02d0*/  @P0 EXIT ;  /* 0x000000000000094d */ /* 0x000fea0003800000 */
[----:B-1----:R-:W-:Y:S01]  /*02e0*/  LDS R0, [R3] ;  /* 0x0000000003007984 */ /* 0x002fe20000000800 */
[----:B------:R-:W-:Y:S01]  /*02f0*/  IMAD.MOV.U32 R9, RZ, RZ, 0x3eaaaaab ;  /* 0x3eaaaaabff097424 */ /* 0x000fe200078e00ff */
[----:B------:R-:W-:Y:S01]  /*0300*/  BSSY.RECONVERGENT B1, `(.L_x_8) ;  /* 0x000000f000017945 */ /* 0x000fe20003800200 */
[----:B0-----:R-:W-:Y:S01]  /*0310*/  IMAD.MOV.U32 R4, RZ, RZ, 0x40400000 ;  /* 0x40400000ff047424 */ /* 0x001fe200078e00ff */
[----:B------:R-:W0:Y:S03]  /*0320*/  LDS R5, [R3+0x4] ;  /* 0x0000040003057984 */ /* 0x000e260000000800 */
[----:B------:R-:W-:Y:S01]  /*0330*/  FFMA R4, R9, -R4, 1 ;  /* 0x3f80000009047423 */ /* 0x000fe20000000804 */
[----:B------:R-:W1:Y:S01]  /*0340*/  LDS R7, [R3+0x8] ;  /* 0x0000080003077984 */ /* 0x000e620000000800 */
[----:B0-----:R-:W-:Y:S02]  /*0350*/  FADD R0, R0, R5 ;  /* 0x0000000500007221 */ /* 0x001fe40000000000 */
[----:B------:R-:W-:-:S02]  /*0360*/  FFMA R5, R4, R9, 0.3333333432674407959 ;  /* 0x3eaaaaab04057423 */ /* 0x000fc40000000009 */
[----:B-1----:R-:W-:-:S04]  /*0370*/  FADD R0, R0, R7 ;  /* 0x0000000700007221 */ /* 0x002fc80000000000 */
[----:B------:R-:W0:Y:S01]  /*0380*/  FCHK P0, R0, 3 ;  /* 0x4040000000007902 */ /* 0x000e220000000000 */
[----:B------:R-:W-:-:S04]  /*0390*/  FFMA R4, R0, R5, RZ ;  /* 0x0000000500047223 */ /* 0x000fc800000000ff */
[----:B------:R-:W-:-:S04]  /*03a0*/  FFMA R6, R4, -3, R0 ;  /* 0xc040000004067823 */ /* 0x000fc80000000000 */
[----:B------:R-:W-:Y:S01]  /*03b0*/  FFMA R7, R5, R6, R4 ;  /* 0x0000000605077223 */ /* 0x000fe20000000004 */
[----:B0-----:R-:W-:Y:S06]  /*03c0*/  @!P0 BRA `(.L_x_9) ;  /* 0x0000000000088947 */ /* 0x001fec0003800000 */
[----:B------:R-:W-:-:S07]  /*03d0*/  MOV R4, 0x3f0 ;  /* 0x000003f000047802 */ /* 0x000fce0000000f00 */
[----:B------:R-:W-:Y:S05]  /*03e0*/  CALL.REL.NOINC `($__internal_0_$__cuda_sm3x_div_rn_noftz_f32_slowpath) ;  /* 0x0000000000147944 */ /* 0x000fea0003c00000 */
.L_x_9:
[----:B------:R-:W-:Y:S05]  /*03f0*/  BSYNC.RECONVERGENT B1 ;  /* 0x0000000000017941 */ /* 0x000fea0003800200 */
.L_x_8:
[----:B------:R-:W0:Y:S02]  /*0400*/  LDC.64 R4, c[0x0][0x388] ;  /* 0x0000e200ff047b82 */ /* 0x000e240000000a00 */
[----:B0-----:R-:W-:-:S05]  /*0410*/  IMAD.WIDE R2, R2, 0x4, R4 ;  /* 0x0000000402027825 */ /* 0x001fca00078e0204 */
[----:B------:R-:W-:Y:S01]  /*0420*/  STG.E desc[UR6][R2.64], R7 ;  /* 0x0000000702007986 */ /* 0x000fe2000c101906 */
[----:B------:R-:W-:Y:S05]  /*0430*/  EXIT ;  /* 0x000000000000794d */ /* 0x000fea0003800000 */
        .weak           $__internal_0_$__cuda_sm3x_div_rn_noftz_f32_slowpath
        .type           $__internal_0_$__cuda_sm3x_div_rn_noftz_f32_slowpath,@function
        .size           $__internal_0_$__cuda_sm3x_div_rn_noftz_f32_slowpath,(.L_x_25 - $__internal_0_$__cuda_sm3x_div_rn_noftz_f32_slowpath)
$__internal_0_$__cuda_sm3x_div_rn_noftz_f32_slowpath:
[--C-:B------:R-:W-:Y:S01]  /*0440*/  SHF.R.U32.HI R3, RZ, 0x17, R0.reuse ;  /* 0x00000017ff037819 */ /* 0x100fe20000011600 */
[----:B------:R-:W-:Y:S04]  /*0450*/  BSSY.RECONVERGENT B0, `(.L_x_10) ;  /* 0x000005c000007945 */ /* 0x000fe80003800200 */
[----:B------:R-:W-:Y:S01]  /*0460*/  BSSY.RELIABLE B2, `(.L_x_11) ;  /* 0x000001a000027945 */ /* 0x000fe20003800100 */
[----:B------:R-:W-:Y:S01]  /*0470*/  IMAD.MOV.U32 R5, RZ, RZ, R0 ;  /* 0x000000ffff057224 */ /* 0x000fe200078e0000 */
[----:B------:R-:W-:-:S05]  /*0480*/  LOP3.LUT R3, R3, 0xff, RZ, 0xc0, !PT ;  /* 0x000000ff03037812 */ /* 0x000fca00078ec0ff */
[----:B------:R-:W-:-:S05]  /*0490*/  VIADD R7, R3, 0xffffffff ;  /* 0xffffffff03077836 */ /* 0x000fca0000000000 */
[----:B------:R-:W-:-:S13]  /*04a0*/  ISETP.GT.U32.OR P0, PT, R7, 0xfd, !PT ;  /* 0x000000fd0700780c */ /* 0x000fda0007f04470 */
[----:B------:R-:W-:Y:S01]  /*04b0*/  @!P0 IMAD.MOV.U32 R6, RZ, RZ, RZ ;  /* 0x000000ffff068224 */ /* 0x000fe200078e00ff */
[----:B------:R-:W-:Y:S06]  /*04c0*/  @!P0 BRA `(.L_x_12) ;  /* 0x00000000004c8947 */ /* 0x000fec0003800000 */
[----:B------:R-:W-:-:S13]  /*04d0*/  FSETP.GTU.FTZ.AND P0, PT, |R0|, +INF , PT ;  /* 0x7f8000000000780b */ /* 0x000fda0003f1c200 */
[----:B------:R-:W-:Y:S05]  /*04e0*/  @P0 BREAK.RELIABLE B2 ;  /* 0x0000000000020942 */ /* 0x000fea0003800100 */
[----:B------:R-:W-:Y:S05]  /*04f0*/  @P0 BRA `(.L_x_13) ;  /* 0x0000000400400947 */ /* 0x000fea0003800000 */
[----:B------:R-:W-:-:S05]  /*0500*/  IMAD.MOV.U32 R6, RZ, RZ, 0x40400000 ;  /* 0x40400000ff067424 */ /* 0x000fca00078e00ff */
[----:B------:R-:W-:-:S13]  /*0510*/  LOP3.LUT P0, RZ, R6, 0x7fffffff, R5, 0xc8, !PT ;  /* 0x7fffffff06ff7812 */ /* 0x000fda000780c805 */
[----:B------:R-:W-:Y:S05]  /*0520*/  @!P0 BREAK.RELIABLE B2 ;  /* 0x0000000000028942 */ /* 0x000fea0003800100 */
[----:B------:R-:W-:Y:S05]  /*0530*/  @!P0 BRA `(.L_x_14) ;  /* 0x0000000400288947 */ /* 0x000fea0003800000 */
[----:B------:R-:W-:-:S13]  /*0540*/  LOP3.LUT P0, RZ, R5, 0x7fffffff, RZ, 0xc0, !PT ;  /* 0x7fffffff05ff7812 */ /* 0x000fda000780c0ff */
[----:B------:R-:W-:Y:S05]  /*0550*/  @!P0 BREAK.RELIABLE B2 ;  /* 0x0000000000028942 */ /* 0x000fea0003800100 */
[----:B------:R-:W-:Y:S05]  /*0560*/  @!P0 BRA `(.L_x_15) ;  /* 0x0000000400148947 */ /* 0x000fea0003800000 */
[----:B------:R-:W-:Y:S02]  /*0570*/  FSETP.NEU.FTZ.AND P0, PT, |R0|, +INF , PT ;  /* 0x7f8000000000780b */ /* 0x000fe40003f1d200 */
[----:B------:R-:W-:-:S04]  /*0580*/  LOP3.LUT P1, RZ, R6, 0x7fffffff, RZ, 0xc0, !PT ;  /* 0x7fffffff06ff7812 */ /* 0x000fc8000782c0ff */
[----:B------:R-:W-:-:S13]  /*0590*/  PLOP3.LUT P0, PT, P0, P1, PT, 0x2f, 0xf2 ;  /* 0x0000000000f2781c */ /* 0x000fda0000702577 */
[----:B------:R-:W-:Y:S05]  /*05a0*/  @P0 BREAK.RELIABLE B2 ;  /* 0x0000000000020942 */ /* 0x000fea0003800100 */
[----:B------:R-:W-:Y:S05]  /*05b0*/  @P0 BRA `(.L_x_16) ;  /* 0x0000000000f40947 */ /* 0x000fea0003800000 */
[----:B------:R-:W-:-:S13]  /*05c0*/  ISETP.GE.AND P0, PT, R7, RZ, PT ;  /* 0x000000ff0700720c */ /* 0x000fda0003f06270 */
[----:B------:R-:W-:Y:S01]  /*05d0*/  @P0 MOV R6, RZ ;  /* 0x000000ff00060202 */ /* 0x000fe20000000f00 */
[----:B------:R-:W-:Y:S01]  /*05e0*/  @!P0 FFMA R5, R0, 1.84467440737095516160e+19, RZ ;  /* 0x5f80000000058823 */ /* 0x000fe200000000ff */
[----:B------:R-:W-:-:S07]  /*05f0*/  @!P0 IMAD.MOV.U32 R6, RZ, RZ, -0x40 ;  /* 0xffffffc0ff068424 */ /* 0x000fce00078e00ff */
.L_x_12:
[----:B------:R-:W-:Y:S05]  /*0600*/  BSYNC.RELIABLE B2 ;  /* 0x0000000000027941 */ /* 0x000fea0003800100 */
.L_x_11:
[----:B------:R-:W-:Y:S01]  /*0610*/  UMOV UR4, 0x40400000 ;  /* 0x4040000000047882 */ /* 0x000fe20000000000 */
[----:B------:R-:W-:Y:S01]  /*0620*/  VIADD R3, R3, 0xffffff81 ;  /* 0xffffff8103037836 */ /* 0x000fe20000000000 */
[----:B------:R-:W-:Y:S01]  /*0630*/  UIADD3 UR4, UPT, UPT, UR4, -0x800000, URZ ;  /* 0xff80000004047890 */ /* 0x000fe2000fffe0ff */
[----:B------:R-:W-:Y:S02]  /*0640*/  BSSY.RECONVERGENT B2, `(.L_x_17) ;  /* 0x0000033000027945 */ /* 0x000fe40003800200 */
[----:B------:R-:W-:Y:S01]  /*0650*/  IMAD R0, R3, -0x800000, R5 ;  /* 0xff80000003007824 */ /* 0x000fe200078e0205 */
[----:B------:R-:W-:Y:S02]  /*0660*/  IADD3 R6, PT, PT, R6, -0x1, R3 ;  /* 0xffffffff06067810 */ /* 0x000fe40007ffe003 */
[----:B------:R-:W-:-:S03]  /*0670*/  FADD.FTZ R9, -RZ, -UR4 ;  /* 0x80000004ff097e21 */ /* 0x000fc60008010100 */
[----:B------:R-:W0:Y:S02]  /*0680*/  MUFU.RCP R7, UR4 ;  /* 0x0000000400077d08 */ /* 0x000e240008001000 */
[----:B0-----:R-:W-:-:S04]  /*0690*/  FFMA R8, R7, R9, 1 ;  /* 0x3f80000007087423 */ /* 0x001fc80000000009 */
[----:B------:R-:W-:-:S04]  /*06a0*/  FFMA R7, R7, R8, R7 ;  /* 0x0000000807077223 */ /* 0x000fc80000000007 */
[----:B------:R-:W-:-:S04]  /*06b0*/  FFMA R8, R0, R7, RZ ;  /* 0x0000000700087223 */ /* 0x000fc800000000ff */
[----:B------:R-:W-:-:S04]  /*06c0*/  FFMA R5, R9, R8, R0 ;  /* 0x0000000809057223 */ /* 0x000fc80000000000 */
[----:B------:R-:W-:-:S04]  /*06d0*/  FFMA R8, R7, R5, R8 ;  /* 0x0000000507087223 */ /* 0x000fc80000000008 */
[----:B------:R-:W-:-:S04]  /*06e0*/  FFMA R9, R9, R8, R0 ;  /* 0x0000000809097223 */ /* 0x000fc80000000000 */
[----:B------:R-:W-:-:S05]  /*06f0*/  FFMA R5, R7, R9, R8 ;  /* 0x0000000907057223 */ /* 0x000fca0000000008 */
[----:B------:R-:W-:-:S04]  /*0700*/  SHF.R.U32.HI R0, RZ, 0x17, R5 ;  /* 0x00000017ff007819 */ /* 0x000fc80000011605 */
[----:B------:R-:W-:-:S05]  /*0710*/  LOP3.LUT R0, R0, 0xff, RZ, 0xc0, !PT ;  /* 0x000000ff00007812 */ /* 0x000fca00078ec0ff */
[----:B------:R-:W-:-:S04]  /*0720*/  IMAD.IADD R10, R0, 0x1, R6 ;  /* 0x00000001000a7824 */ /* 0x000fc800078e0206 */
[----:B------:R-:W-:-:S05]  /*0730*/  VIADD R0, R10, 0xffffffff ;  /* 0xffffffff0a007836 */ /* 0x000fca0000000000 */
[----:B------:R-:W-:-:S13]  /*0740*/  ISETP.GE.U32.AND P0, PT, R0, 0xfe, PT ;  /* 0x000000fe0000780c */ /* 0x000fda0003f06070 */
[----:B------:R-:W-:Y:S05]  /*0750*/  @!P0 BRA `(.L_x_18) ;  /* 0x0000000000808947 */ /* 0x000fea0003800000 */
[----:B------:R-:W-:-:S13]  /*0760*/  ISETP.GT.AND P0, PT, R10, 0xfe, PT ;  /* 0x000000fe0a00780c */ /* 0x000fda0003f04270 */
[----:B------:R-:W-:Y:S05]  /*0770*/  @P0 BRA `(.L_x_19) ;  /* 0x00000000006c0947 */ /* 0x000fea0003800000 */
[----:B------:R-:W-:-:S13]  /*0780*/  ISETP.GE.AND P0, PT, R10, 0x1, PT ;  /* 0x000000010a00780c */ /* 0x000fda0003f06270 */
[----:B------:R-:W-:Y:S05]  /*0790*/  @P0 BRA `(.L_x_20) ;  /* 0x0000000000740947 */ /* 0x000fea0003800000 */
[----:B------:R-:W-:Y:S02]  /*07a0*/  ISETP.GE.AND P0, PT, R10, -0x18, PT ;  /* 0xffffffe80a00780c */ /* 0x000fe40003f06270 */
[----:B------:R-:W-:-:S11]  /*07b0*/  LOP3.LUT R5, R5, 0x80000000, RZ, 0xc0, !PT ;  /* 0x8000000005057812 */ /* 0x000fd600078ec0ff */
[----:B------:R-:W-:Y:S05]  /*07c0*/  @!P0 BRA `(.L_x_20) ;  /* 0x0000000000688947 */ /* 0x000fea0003800000 */
[CCC-:B------:R-:W-:Y:S01]  /*07d0*/  FFMA.RZ R0, R7.reuse, R9.reuse, R8.reuse ;  /* 0x0000000907007223 */ /* 0x1c0fe2000000c008 */
[C---:B------:R-:W-:Y:S01]  /*07e0*/  VIADD R6, R10.reuse, 0x20 ;  /* 0x000000200a067836 */ /* 0x040fe20000000000 */
[C---:B------:R-:W-:Y:S02]  /*07f0*/  ISETP.NE.AND P2, PT, R10.reuse, RZ, PT ;  /* 0x000000ff0a00720c */ /* 0x040fe40003f45270 */
[----:B------:R-:W-:Y:S02]  /*0800*/  ISETP.NE.AND P1, PT, R10, RZ, PT ;  /* 0x000000ff0a00720c */ /* 0x000fe40003f25270 */
[----:B------:R-:W-:Y:S01]  /*0810*/  LOP3.LUT R3, R0, 0x7fffff, RZ, 0xc0, !PT ;  /* 0x007fffff00037812 */ /* 0x000fe200078ec0ff */
[CCC-:B------:R-:W-:Y:S01]  /*0820*/  FFMA.RP R0, R7.reuse, R9.reuse, R8.reuse ;  /* 0x0000000907007223 */ /* 0x1c0fe20000008008 */
[----:B------:R-:W-:Y:S01]  /*0830*/  FFMA.RM R7, R7, R9, R8 ;  /* 0x0000000907077223 */ /* 0x000fe20000004008 */
[----:B------:R-:W-:Y:S02]  /*0840*/  IADD3 R8, PT, PT, -R10, RZ, RZ ;  /* 0x000000ff0a087210 */ /* 0x000fe40007ffe1ff */
[----:B------:R-:W-:-:S02]  /*0850*/  LOP3.LUT R3, R3, 0x800000, RZ, 0xfc, !PT ;  /* 0x0080000003037812 */ /* 0x000fc400078efcff */
[----:B------:R-:W-:Y:S02]  /*0860*/  FSETP.NEU.FTZ.AND P0, PT, R0, R7, PT ;  /* 0x000000070000720b */ /* 0x000fe40003f1d000 */
[----:B------:R-:W-:Y:S02]  /*0870*/  SHF.L.U32 R6, R3, R6, RZ ;  /* 0x0000000603067219 */ /* 0x000fe400000006ff */
[----:B------:R-:W-:Y:S02]  /*0880*/  SEL R0, R8, RZ, P2 ;  /* 0x000000ff08007207 */ /* 0x000fe40001000000 */
[----:B------:R-:W-:Y:S02]  /*0890*/  ISETP.NE.AND P1, PT, R6, RZ, P1 ;  /* 0x000000ff0600720c */ /* 0x000fe40000f25270 */
[----:B------:R-:W-:Y:S02]  /*08a0*/  SHF.R.U32.HI R0, RZ, R0, R3 ;  /* 0x00000000ff007219 */ /* 0x000fe40000011603 */
[----:B------:R-:W-:-:S02]  /*08b0*/  PLOP3.LUT P0, PT, P0, P1, PT, 0xf8, 0x8f ;  /* 0x00000000008f781c */ /* 0x000fc40000703f70 */
[----:B------:R-:W-:Y:S02]  /*08c0*/  SHF.R.U32.HI R6, RZ, 0x1, R0 ;  /* 0x00000001ff067819 */ /* 0x000fe40000011600 */
[----:B------:R-:W-:-:S04]  /*08d0*/  SEL R3, RZ, 0x1, !P0 ;  /* 0x00000001ff037807 */ /* 0x000fc80004000000 */
[----:B------:R-:W-:-:S04]  /*08e0*/  LOP3.LUT R3, R3, 0x1, R6, 0xf8, !PT ;  /* 0x0000000103037812 */ /* 0x000fc800078ef806 */
[----:B------:R-:W-:-:S05]  /*08f0*/  LOP3.LUT R3, R3, R0, RZ, 0xc0, !PT ;  /* 0x0000000003037212 */ /* 0x000fca00078ec0ff */
[----:B------:R-:W-:-:S05]  /*0900*/  IMAD.IADD R6, R6, 0x1, R3 ;  /* 0x0000000106067824 */ /* 0x000fca00078e0203 */
[----:B------:R-:W-:Y:S01]  /*0910*/  LOP3.LUT R5, R6, R5, RZ, 0xfc, !PT ;  /* 0x0000000506057212 */ /* 0x000fe200078efcff */
[----:B------:R-:W-:Y:S06]  /*0920*/  BRA `(.L_x_20) ;  /* 0x0000000000107947 */ /* 0x000fec0003800000 */
.L_x_19:
[----:B------:R-:W-:-:S04]  /*0930*/  LOP3.LUT R5, R5, 0x80000000, RZ, 0xc0, !PT ;  /* 0x8000000005057812 */ /* 0x000fc800078ec0ff */
[----:B------:R-:W-:Y:S01]  /*0940*/  LOP3.LUT R5, R5, 0x7f800000, RZ, 0xfc, !PT ;  /* 0x7f80000005057812 */ /* 0x000fe200078efcff */
[----:B------:R-:W-:Y:S06]  /*0950*/  BRA `(.L_x_20) ;  /* 0x0000000000047947 */ /* 0x000fec0003800000 */
.L_x_18:
[----:B------:R-:W-:-:S07]  /*0960*/  IMAD R5, R6, 0x800000, R5 ;  /* 0x0080000006057824 */ /* 0x000fce00078e0205 */
.L_x_20:
[----:B------:R-:W-:Y:S05]  /*0970*/  BSYNC.RECONVERGENT B2 ;  /* 0x0000000000027941 */ /* 0x000fea0003800200 */
.L_x_17:
[----:B------:R-:W-:Y:S05]  /*0980*/  BRA `(.L_x_21) ;  /* 0x0000000000207947 */ /* 0x000fea0003800000 */
.L_x_16:
[----:B------:R-:W-:-:S04]  /*0990*/  LOP3.LUT R5, R6, 0x80000000, R5, 0x48, !PT ;  /* 0x8000000006057812 */ /* 0x000fc800078e4805 */
[----:B------:R-:W-:Y:S01]  /*09a0*/  LOP3.LUT R5, R5, 0x7f800000, RZ, 0xfc, !PT ;  /* 0x7f80000005057812 */ /* 0x000fe200078efcff */
[----:B------:R-:W-:Y:S06]  /*09b0*/  BRA `(.L_x_21) ;  /* 0x0000000000147947 */ /* 0x000fec0003800000 */
.L_x_15:
[----:B------:R-:W-:Y:S01]  /*09c0*/  LOP3.LUT R5, R6, 0x80000000, R5, 0x48, !PT ;  /* 0x8000000006057812 */ /* 0x000fe200078e4805 */
[----:B------:R-:W-:Y:S06]  /*09d0*/  BRA `(.L_x_21) ;  /* 0x00000000000c7947 */ /* 0x000fec0003800000 */
.L_x_14:
[----:B------:R-:W0:Y:S01]  /*09e0*/  MUFU.RSQ R5, -QNAN ;  /* 0xffc0000000057908 */ /* 0x000e220000001400 */
[----:B------:R-:W-:Y:S05]  /*09f0*/  BRA `(.L_x_21) ;  /* 0x0000000000047947 */ /* 0x000fea0003800000 */
.L_x_13:
[----:B------:R-:W-:-:S07]  /*0a00*/  FADD.FTZ R5, R0, 3 ;  /* 0x4040000000057421 */ /* 0x000fce0000010000 */
.L_x_21:
[----:B------:R-:W-:Y:S05]  /*0a10*/  BSYNC.RECONVERGENT B0 ;  /* 0x0000000000007941 */ /* 0x000fea0003800200 */
.L_x_10:
[----:B0-----:R-:W-:Y:S02]  /*0a20*/  IMAD.MOV.U32 R7, RZ, RZ, R5 ;  /* 0x000000ffff077224 */ /* 0x001fe400078e0005 */
[----:B------:R-:W-:-:S04]  /*0a30*/  IMAD.MOV.U32 R5, RZ, RZ, 0x0 ;  /* 0x00000000ff057424 */ /* 0x000fc800078e00ff */
[----:B------:R-:W-:Y:S05]  /*0a40*/  RET.REL.NODEC R4 `(_Z14stencil_sharedPKfPfi) ;  /* 0xfffffff4046c7950 */ /* 0x000fea0003c3ffff */
.L_x_22:
[----:B------:R-:W-:-:S00]  /*0a50*/  BRA `(.L_x_22) ;  /* 0xfffffffc00fc7947 */ /* 0x000fc0000383ffff */
[----:B------:R-:W-:-:S00]  /*0a60*/  NOP ;  /* 0x0000000000007918 */ /* 0x000fc00000000000 */
        /* <DEDUP_REMOVED lines=9> */
.L_x_25:


//--------------------- .text._Z18poly_eval_constantPKfPfi --------------------------
	.section	.text._Z18poly_eval_constantPKfPfi,"ax",@progbits
	.align	128
        .global         _Z18poly_eval_constantPKfPfi
        .type           _Z18poly_eval_constantPKfPfi,@function
        .size           _Z18poly_eval_constantPKfPfi,(.L_x_27 - _Z18poly_eval_constantPKfPfi)
        .other          _Z18poly_eval_constantPKfPfi,@"STO_CUDA_ENTRY STV_DEFAULT"
_Z18poly_eval_constantPKfPfi:
.text._Z18poly_eval_constantPKfPfi:
[----:B------:R-:W-:Y:S01]  /*0000*/  LDC R1, c[0x0][0x37c] ;  /* 0x0000df00ff017b82 */ /* 0x000fe20000000800 */
[----:B------:R-:W0:Y:S07]  /*0010*/  S2R R0, SR_TID.X ;  /* 0x0000000000007919 */ /* 0x000e2e0000002100 */
[----:B------:R-:W0:Y:S01]  /*0020*/  S2UR UR4, SR_CTAID.X ;  /* 0x00000000000479c3 */ /* 0x000e220000002500 */
[----:B------:R-:W1:Y:S07]  /*0030*/  LDCU UR5, c[0x0][0x390] ;  /* 0x00007200ff0577ac */ /* 0x000e6e0008000800 */
[----:B------:R-:W0:Y:S02]  /*0040*/  LDC R7, c[0x0][0x360] ;  /* 0x0000d800ff077b82 */ /* 0x000e240000000800 */
[----:B0-----:R-:W-:-:S05]  /*0050*/  IMAD R7, R7, UR4, R0 ;  /* 0x0000000407077c24 */ /* 0x001fca000f8e0200 */
[----:B-1----:R-:W-:-:S13]  /*0060*/  ISETP.GE.AND P0, PT, R7, UR5, PT ;  /* 0x0000000507007c0c */ /* 0x002fda000bf06270 */
[----:B------:R-:W-:Y:S05]  /*0070*/  @P0 EXIT ;  /* 0x000000000000094d */ /* 0x000fea0003800000 */
[----:B------:R-:W0:Y:S01]  /*0080*/  LDC.64 R2, c[0x0][0x380] ;  /* 0x0000e000ff027b82 */ /* 0x000e220000000a00 */
[----:B------:R-:W1:Y:S07]  /*0090*/  LDCU.64 UR4, c[0x0][0x358] ;  /* 0x00006b00ff0477ac */ /* 0x000e6e0008000a00 */
[----:B------:R-:W2:Y:S08]  /*00a0*/  LDC.64 R8, c[0x3][RZ] ;  /* 0x00c00000ff087b82 */ /* 0x000eb00000000a00 */
[----:B------:R-:W3:Y:S01]  /*00b0*/  LDC.64 R10, c[0x3][0x8] ;  /* 0x00c00200ff0a7b82 */ /* 0x000ee20000000a00 */
[----:B0-----:R-:W-:-:S07]  /*00c0*/  IMAD.WIDE R2, R7, 0x4, R2 ;  /* 0x0000000407027825 */ /* 0x001fce00078e0202 */
[----:B------:R-:W0:Y:S01]  /*00d0*/  LDC.64 R4, c[0x0][0x388] ;  /* 0x0000e200ff047b82 */ /* 0x000e220000000a00 */
[----:B-1----:R-:W2:Y:S01]  /*00e0*/  LDG.E R3, desc[UR4][R2.64] ;  /* 0x0000000402037981 */ /* 0x002ea2000c1e1900 */
[----:B0-----:R-:W-:-:S04]  /*00f0*/  IMAD.WIDE R4, R7, 0x4, R4 ;  /* 0x0000000407047825 */ /* 0x001fc800078e0204 */
[C---:B--2---:R-:W-:Y:S01]  /*0100*/  FFMA R0, R3.reuse, R9, R8 ;  /* 0x0000000903007223 */ /* 0x044fe20000000008 */
[C---:B---3--:R-:W-:Y:S01]  /*0110*/  FMUL R9, R3.reuse, R10 ;  /* 0x0000000a03097220 */ /* 0x048fe20000400000 */
[----:B------:R-:W-:-:S03]  /*0120*/  FMUL R6, R3, R11 ;  /* 0x0000000b03067220 */ /* 0x000fc60000400000 */
[C---:B------:R-:W-:Y:S01]  /*0130*/  FFMA R0, R3.reuse, R9, R0 ;  /* 0x0000000903007223 */ /* 0x040fe20000000000 */
[----:B------:R-:W-:-:S04]  /*0140*/  FMUL R9, R3, R6 ;  /* 0x0000000603097220 */ /* 0x000fc80000400000 */
[----:B------:R-:W-:-:S05]  /*0150*/  FFMA R9, R3, R9, R0 ;  /* 0x0000000903097223 */ /* 0x000fca0000000000 */
[----:B------:R-:W-:Y:S01]  /*0160*/  STG.E desc[UR4][R4.64], R9 ;  /* 0x0000000904007986 */ /* 0x000fe2000c101904 */
[----:B------:R-:W-:Y:S05]  /*0170*/  EXIT ;  /* 0x000000000000794d */ /* 0x000fea0003800000 */
.L_x_23:
        /* <DEDUP_REMOVED lines=16> */
.L_x_27:


//--------------------- .text._Z17vector_add_globalPKfS0_Pfi --------------------------
	.section	.text._Z17vector_add_globalPKfS0_Pfi,"ax",@progbits
	.align	128
        .global         _Z17vector_add_globalPKfS0_Pfi
        .type           _Z17vector_add_globalPKfS0_Pfi,@function
        .size           _Z17vector_add_globalPKfS0_Pfi,(.L_x_28 - _Z17vector_add_globalPKfS0_Pfi)
        .other          _Z17vector_add_globalPKfS0_Pfi,@"STO_CUDA_ENTRY STV_DEFAULT"
_Z17vector_add_globalPKfS0_Pfi:
.text._Z17vector_add_globalPKfS0_Pfi:
        /* <DEDUP_REMOVED lines=12> */
[----:B0-----:R-:W-:-:S06]  /*00c0*/  IMAD.WIDE R2, R9, 0x4, R2 ;  /* 0x0000000409027825 */ /* 0x001fcc00078e0202 */
[----:B-1----:R-:W4:Y:S01]  /*00d0*/  LDG.E R2, desc[UR4][R2.64] ;  /* 0x0000000402027981 */ /* 0x002f22000c1e1900 */
[----:B--2---:R-:W-:-:S06]  /*00e0*/  IMAD.WIDE R4, R9, 0x4, R4 ;  /* 0x0000000409047825 */ /* 0x004fcc00078e0204 */
[----:B------:R-:W4:Y:S01]  /*00f0*/  LDG.E R5, desc[UR4][R4.64] ;  /* 0x0000000404057981 */ /* 0x000f22000c1e1900 */
[----:B---3--:R-:W-:-:S04]  /*0100*/  IMAD.WIDE R6, R9, 0x4, R6 ;  /* 0x0000000409067825 */ /* 0x008fc800078e0206 */
[----:B----4-:R-:W-:-:S05]  /*0110*/  FADD R9, R2, R5 ;  /* 0x0000000502097221 */ /* 0x010fca0000000000 */
[----:B------:R-:W-:Y:S01]  /*0120*/  STG.E desc[UR4][R6.64], R9 ;  /* 0x0000000906007986 */ /* 0x000fe2000c101904 */
[----:B------:R-:W-:Y:S05]  /*0130*/  EXIT ;  /* 0x000000000000794d */ /* 0x000fea0003800000 */
.L_x_24:
        /* <DEDUP_REMOVED lines=12> */
.L_x_28:


//--------------------- .nv.shared._Z14stencil_sharedPKfPfi --------------------------
	.section	.nv.shared._Z14stencil_sharedPKfPfi,"aw",@nobits
	.sectionflags	@""
	.align	4
.nv.shared._Z14stencil_sharedPKfPfi:
	.zero		2056


//--------------------- .nv.shared.reserved.0     --------------------------
	.section	.nv.shared.reserved.0,"aw",@nobits
	.weak		__nv_reservedSMEM_offset_0_alias
	.size		__nv_reservedSMEM_offset_0_alias, 0, 64
	.other		__nv_reservedSMEM_offset_0_alias,@"STO_CUDA_RESERVED_SHARED STV_DEFAULT"
__nv_reservedSMEM_offset_0_alias:
	.zero		0
	.zero		64


//--------------------- .nv.constant0._Z14stencil_sharedPKfPfi --------------------------
	.section	.nv.constant0._Z14stencil_sharedPKfPfi,"a",@progbits
	.sectionflags	@""
	.align	4
.nv.constant0._Z14stencil_sharedPKfPfi:
	.zero		916


//--------------------- .nv.constant0._Z18poly_eval_constantPKfPfi --------------------------
	.section	.nv.constant0._Z18poly_eval_constantPKfPfi,"a",@progbits
	.sectionflags	@""
	.align	4
.nv.constant0._Z18poly_eval_constantPKfPfi:
	.zero		916


//--------------------- .nv.constant0._Z17vector_add_globalPKfS0_Pfi --------------------------
	.section	.nv.constant0._Z17vector_add_globalPKfS0_Pfi,"a",@progbits
	.sectionflags	@""
	.align	4
.nv.constant0._Z17vector_add_globalPKfS0_Pfi:
	.zero		924


//--------------------- SYMBOLS --------------------------

	.type		.nv.reservedSmem.offset0,@object
	.size		.nv.reservedSmem.offset0,0x4
	.type		.nv.reservedSmem.cap,@object
	.size		.nv.reservedSmem.cap,0x4
